//
// Generated by NVIDIA NVVM Compiler
//
// Compiler Build ID: CL-36424714
// Cuda compilation tools, release 13.0, V13.0.88
// Based on NVVM 20.0.0
//

.version 9.0
.target sm_100
.address_size 64

	// .globl	_Z12kernel_naivePKdS0_Pdm
// _ZZ12kernel_tiledPKdS0_PdmE5tileA has been demoted
// _ZZ12kernel_tiledPKdS0_PdmE5tileB has been demoted

.visible .entry _Z12kernel_naivePKdS0_Pdm(
	.param .u64 .ptr .align 1 _Z12kernel_naivePKdS0_Pdm_param_0,
	.param .u64 .ptr .align 1 _Z12kernel_naivePKdS0_Pdm_param_1,
	.param .u64 .ptr .align 1 _Z12kernel_naivePKdS0_Pdm_param_2,
	.param .u64 _Z12kernel_naivePKdS0_Pdm_param_3
)
{
	.reg .pred 	%p<10>;
	.reg .b32 	%r<10>;
	.reg .b64 	%rd<106>;
	.reg .b64 	%fd<67>;

	ld.param.u64 	%rd25, [_Z12kernel_naivePKdS0_Pdm_param_0];
	ld.param.u64 	%rd26, [_Z12kernel_naivePKdS0_Pdm_param_1];
	ld.param.u64 	%rd27, [_Z12kernel_naivePKdS0_Pdm_param_3];
	cvta.to.global.u64 	%rd1, %rd26;
	cvta.to.global.u64 	%rd2, %rd25;
	mov.u32 	%r1, %ctaid.x;
	mov.u32 	%r2, %ntid.x;
	mov.u32 	%r3, %tid.x;
	mad.lo.s32 	%r4, %r1, %r2, %r3;
	mov.u32 	%r5, %ctaid.y;
	mov.u32 	%r6, %ntid.y;
	mov.u32 	%r7, %tid.y;
	mad.lo.s32 	%r8, %r5, %r6, %r7;
	cvt.s64.s32 	%rd3, %r4;
	cvt.u64.u32 	%rd4, %r8;
	max.u64 	%rd28, %rd3, %rd4;
	setp.ge.u64 	%p1, %rd28, %rd27;
	@%p1 bra 	$L__BB0_13;
	mul.lo.s64 	%rd5, %rd27, %rd4;
	add.s64 	%rd30, %rd27, -1;
	and.b64  	%rd6, %rd27, 7;
	setp.lt.u64 	%p2, %rd30, 7;
	mov.f64 	%fd66, 0d0000000000000000;
	mov.b64 	%rd104, 0;
	@%p2 bra 	$L__BB0_4;
	and.b64  	%rd104, %rd27, -8;
	shl.b64 	%rd31, %rd3, 3;
	add.s64 	%rd101, %rd1, %rd31;
	shl.b64 	%rd9, %rd27, 6;
	shl.b64 	%rd32, %rd5, 3;
	add.s64 	%rd33, %rd32, %rd2;
	add.s64 	%rd100, %rd33, 32;
	mov.f64 	%fd66, 0d0000000000000000;
	mov.u64 	%rd102, %rd104;
$L__BB0_3:
	.pragma "nounroll";
	ld.global.f64 	%fd16, [%rd100+-32];
	ld.global.f64 	%fd17, [%rd101];
	fma.rn.f64 	%fd18, %fd16, %fd17, %fd66;
	ld.global.f64 	%fd19, [%rd100+-24];
	shl.b64 	%rd34, %rd27, 3;
	add.s64 	%rd35, %rd101, %rd34;
	ld.global.f64 	%fd20, [%rd35];
	fma.rn.f64 	%fd21, %fd19, %fd20, %fd18;
	ld.global.f64 	%fd22, [%rd100+-16];
	add.s64 	%rd36, %rd35, %rd34;
	ld.global.f64 	%fd23, [%rd36];
	fma.rn.f64 	%fd24, %fd22, %fd23, %fd21;
	ld.global.f64 	%fd25, [%rd100+-8];
	add.s64 	%rd37, %rd36, %rd34;
	ld.global.f64 	%fd26, [%rd37];
	fma.rn.f64 	%fd27, %fd25, %fd26, %fd24;
	ld.global.f64 	%fd28, [%rd100];
	add.s64 	%rd38, %rd37, %rd34;
	ld.global.f64 	%fd29, [%rd38];
	fma.rn.f64 	%fd30, %fd28, %fd29, %fd27;
	ld.global.f64 	%fd31, [%rd100+8];
	add.s64 	%rd39, %rd38, %rd34;
	ld.global.f64 	%fd32, [%rd39];
	fma.rn.f64 	%fd33, %fd31, %fd32, %fd30;
	ld.global.f64 	%fd34, [%rd100+16];
	add.s64 	%rd40, %rd39, %rd34;
	ld.global.f64 	%fd35, [%rd40];
	fma.rn.f64 	%fd36, %fd34, %fd35, %fd33;
	ld.global.f64 	%fd37, [%rd100+24];
	add.s64 	%rd41, %rd40, %rd34;
	ld.global.f64 	%fd38, [%rd41];
	fma.rn.f64 	%fd66, %fd37, %fd38, %fd36;
	add.s64 	%rd102, %rd102, -8;
	add.s64 	%rd101, %rd101, %rd9;
	add.s64 	%rd100, %rd100, 64;
	setp.ne.s64 	%p3, %rd102, 0;
	@%p3 bra 	$L__BB0_3;
$L__BB0_4:
	setp.eq.s64 	%p4, %rd6, 0;
	@%p4 bra 	$L__BB0_12;
	and.b64  	%rd18, %rd27, 3;
	setp.lt.u64 	%p5, %rd6, 4;
	@%p5 bra 	$L__BB0_7;
	add.s64 	%rd42, %rd104, %rd5;
	shl.b64 	%rd43, %rd42, 3;
	add.s64 	%rd44, %rd2, %rd43;
	ld.global.f64 	%fd40, [%rd44];
	mad.lo.s64 	%rd45, %rd104, %rd27, %rd3;
	shl.b64 	%rd46, %rd45, 3;
	add.s64 	%rd47, %rd1, %rd46;
	ld.global.f64 	%fd41, [%rd47];
	fma.rn.f64 	%fd42, %fd40, %fd41, %fd66;
	add.s64 	%rd48, %rd104, 1;
	and.b64  	%rd49, %rd48, 4294967295;
	add.s64 	%rd50, %rd49, %rd5;
	shl.b64 	%rd51, %rd50, 3;
	add.s64 	%rd52, %rd2, %rd51;
	ld.global.f64 	%fd43, [%rd52];
	mad.lo.s64 	%rd53, %rd49, %rd27, %rd3;
	shl.b64 	%rd54, %rd53, 3;
	add.s64 	%rd55, %rd1, %rd54;
	ld.global.f64 	%fd44, [%rd55];
	fma.rn.f64 	%fd45, %fd43, %fd44, %fd42;
	add.s64 	%rd56, %rd104, 2;
	and.b64  	%rd57, %rd56, 4294967295;
	add.s64 	%rd58, %rd57, %rd5;
	shl.b64 	%rd59, %rd58, 3;
	add.s64 	%rd60, %rd2, %rd59;
	ld.global.f64 	%fd46, [%rd60];
	mad.lo.s64 	%rd61, %rd57, %rd27, %rd3;
	shl.b64 	%rd62, %rd61, 3;
	add.s64 	%rd63, %rd1, %rd62;
	ld.global.f64 	%fd47, [%rd63];
	fma.rn.f64 	%fd48, %fd46, %fd47, %fd45;
	add.s64 	%rd64, %rd104, 3;
	and.b64  	%rd65, %rd64, 4294967295;
	add.s64 	%rd66, %rd65, %rd5;
	shl.b64 	%rd67, %rd66, 3;
	add.s64 	%rd68, %rd2, %rd67;
	ld.global.f64 	%fd49, [%rd68];
	mad.lo.s64 	%rd69, %rd65, %rd27, %rd3;
	shl.b64 	%rd70, %rd69, 3;
	add.s64 	%rd71, %rd1, %rd70;
	ld.global.f64 	%fd50, [%rd71];
	fma.rn.f64 	%fd66, %fd49, %fd50, %fd48;
	add.s64 	%rd72, %rd104, 4;
	and.b64  	%rd104, %rd72, 4294967295;
$L__BB0_7:
	setp.eq.s64 	%p6, %rd18, 0;
	@%p6 bra 	$L__BB0_12;
	setp.eq.s64 	%p7, %rd18, 1;
	@%p7 bra 	$L__BB0_10;
	add.s64 	%rd73, %rd104, %rd5;
	shl.b64 	%rd74, %rd73, 3;
	add.s64 	%rd75, %rd2, %rd74;
	ld.global.f64 	%fd52, [%rd75];
	mad.lo.s64 	%rd76, %rd104, %rd27, %rd3;
	shl.b64 	%rd77, %rd76, 3;
	add.s64 	%rd78, %rd1, %rd77;
	ld.global.f64 	%fd53, [%rd78];
	fma.rn.f64 	%fd54, %fd52, %fd53, %fd66;
	add.s64 	%rd79, %rd104, 1;
	and.b64  	%rd80, %rd79, 4294967295;
	add.s64 	%rd81, %rd80, %rd5;
	shl.b64 	%rd82, %rd81, 3;
	add.s64 	%rd83, %rd2, %rd82;
	ld.global.f64 	%fd55, [%rd83];
	mad.lo.s64 	%rd84, %rd80, %rd27, %rd3;
	shl.b64 	%rd85, %rd84, 3;
	add.s64 	%rd86, %rd1, %rd85;
	ld.global.f64 	%fd56, [%rd86];
	fma.rn.f64 	%fd66, %fd55, %fd56, %fd54;
	add.s64 	%rd87, %rd104, 2;
	and.b64  	%rd104, %rd87, 4294967295;
$L__BB0_10:
	and.b64  	%rd88, %rd27, 1;
	setp.eq.b64 	%p8, %rd88, 1;
	not.pred 	%p9, %p8;
	@%p9 bra 	$L__BB0_12;
	add.s64 	%rd89, %rd104, %rd5;
	shl.b64 	%rd90, %rd89, 3;
	add.s64 	%rd91, %rd2, %rd90;
	ld.global.f64 	%fd57, [%rd91];
	mad.lo.s64 	%rd92, %rd104, %rd27, %rd3;
	shl.b64 	%rd93, %rd92, 3;
	add.s64 	%rd94, %rd1, %rd93;
	ld.global.f64 	%fd58, [%rd94];
	fma.rn.f64 	%fd66, %fd57, %fd58, %fd66;
$L__BB0_12:
	ld.param.u64 	%rd99, [_Z12kernel_naivePKdS0_Pdm_param_2];
	add.s64 	%rd95, %rd5, %rd3;
	cvta.to.global.u64 	%rd96, %rd99;
	shl.b64 	%rd97, %rd95, 3;
	add.s64 	%rd98, %rd96, %rd97;
	st.global.f64 	[%rd98], %fd66;
$L__BB0_13:
	ret;

}
	// .globl	_Z12kernel_tiledPKdS0_Pdm
.visible .entry _Z12kernel_tiledPKdS0_Pdm(
	.param .u64 .ptr .align 1 _Z12kernel_tiledPKdS0_Pdm_param_0,
	.param .u64 .ptr .align 1 _Z12kernel_tiledPKdS0_Pdm_param_1,
	.param .u64 .ptr .align 1 _Z12kernel_tiledPKdS0_Pdm_param_2,
	.param .u64 _Z12kernel_tiledPKdS0_Pdm_param_3
)
{
	.reg .pred 	%p<4>;
	.reg .b32 	%r<18>;
	.reg .b64 	%rd<35>;
	.reg .b64 	%fd<105>;
	// demoted variable
	.shared .align 8 .b8 _ZZ12kernel_tiledPKdS0_PdmE5tileA[8192];
	// demoted variable
	.shared .align 8 .b8 _ZZ12kernel_tiledPKdS0_PdmE5tileB[8192];
	ld.param.u64 	%rd13, [_Z12kernel_tiledPKdS0_Pdm_param_0];
	ld.param.u64 	%rd14, [_Z12kernel_tiledPKdS0_Pdm_param_1];
	ld.param.u64 	%rd15, [_Z12kernel_tiledPKdS0_Pdm_param_2];
	ld.param.u64 	%rd17, [_Z12kernel_tiledPKdS0_Pdm_param_3];
	mov.u32 	%r7, %ctaid.x;
	mov.u32 	%r8, %ntid.x;
	mov.u32 	%r1, %tid.x;
	mad.lo.s32 	%r9, %r7, %r8, %r1;
	mov.u32 	%r10, %ctaid.y;
	mov.u32 	%r11, %ntid.y;
	mov.u32 	%r2, %tid.y;
	mad.lo.s32 	%r12, %r10, %r11, %r2;
	cvt.s64.s32 	%rd1, %r9;
	cvt.u64.u32 	%rd2, %r12;
	max.u64 	%rd18, %rd1, %rd2;
	setp.ge.u64 	%p1, %rd18, %rd17;
	@%p1 bra 	$L__BB1_5;
	setp.lt.u64 	%p2, %rd17, 32;
	mov.f64 	%fd104, 0d0000000000000000;
	@%p2 bra 	$L__BB1_4;
	cvt.u64.u32 	%rd20, %r1;
	shl.b32 	%r14, %r2, 8;
	mov.u32 	%r15, _ZZ12kernel_tiledPKdS0_PdmE5tileA;
	add.s32 	%r3, %r15, %r14;
	shl.b32 	%r16, %r1, 3;
	add.s32 	%r4, %r3, %r16;
	mov.u32 	%r17, _ZZ12kernel_tiledPKdS0_PdmE5tileB;
	add.s32 	%r6, %r17, %r16;
	add.s32 	%r5, %r6, %r14;
	cvt.u64.u32 	%rd21, %r2;
	mad.lo.s64 	%rd22, %rd17, %rd21, %rd1;
	shl.b64 	%rd23, %rd22, 3;
	cvta.to.global.u64 	%rd24, %rd14;
	add.s64 	%rd33, %rd24, %rd23;
	shl.b64 	%rd4, %rd17, 8;
	mad.lo.s64 	%rd25, %rd17, %rd2, %rd20;
	shl.b64 	%rd26, %rd25, 3;
	cvta.to.global.u64 	%rd27, %rd13;
	add.s64 	%rd32, %rd27, %rd26;
	shr.u64 	%rd6, %rd17, 5;
	mov.f64 	%fd104, 0d0000000000000000;
	mov.b64 	%rd34, 0;
$L__BB1_3:
	ld.global.f64 	%fd6, [%rd32];
	st.shared.f64 	[%r4], %fd6;
	ld.global.f64 	%fd7, [%rd33];
	st.shared.f64 	[%r5], %fd7;
	bar.sync 	0;
	ld.shared.f64 	%fd8, [%r3];
	ld.shared.f64 	%fd9, [%r6];
	fma.rn.f64 	%fd10, %fd8, %fd9, %fd104;
	ld.shared.f64 	%fd11, [%r3+8];
	ld.shared.f64 	%fd12, [%r6+256];
	fma.rn.f64 	%fd13, %fd11, %fd12, %fd10;
	ld.shared.f64 	%fd14, [%r3+16];
	ld.shared.f64 	%fd15, [%r6+512];
	fma.rn.f64 	%fd16, %fd14, %fd15, %fd13;
	ld.shared.f64 	%fd17, [%r3+24];
	ld.shared.f64 	%fd18, [%r6+768];
	fma.rn.f64 	%fd19, %fd17, %fd18, %fd16;
	ld.shared.f64 	%fd20, [%r3+32];
	ld.shared.f64 	%fd21, [%r6+1024];
	fma.rn.f64 	%fd22, %fd20, %fd21, %fd19;
	ld.shared.f64 	%fd23, [%r3+40];
	ld.shared.f64 	%fd24, [%r6+1280];
	fma.rn.f64 	%fd25, %fd23, %fd24, %fd22;
	ld.shared.f64 	%fd26, [%r3+48];
	ld.shared.f64 	%fd27, [%r6+1536];
	fma.rn.f64 	%fd28, %fd26, %fd27, %fd25;
	ld.shared.f64 	%fd29, [%r3+56];
	ld.shared.f64 	%fd30, [%r6+1792];
	fma.rn.f64 	%fd31, %fd29, %fd30, %fd28;
	ld.shared.f64 	%fd32, [%r3+64];
	ld.shared.f64 	%fd33, [%r6+2048];
	fma.rn.f64 	%fd34, %fd32, %fd33, %fd31;
	ld.shared.f64 	%fd35, [%r3+72];
	ld.shared.f64 	%fd36, [%r6+2304];
	fma.rn.f64 	%fd37, %fd35, %fd36, %fd34;
	ld.shared.f64 	%fd38, [%r3+80];
	ld.shared.f64 	%fd39, [%r6+2560];
	fma.rn.f64 	%fd40, %fd38, %fd39, %fd37;
	ld.shared.f64 	%fd41, [%r3+88];
	ld.shared.f64 	%fd42, [%r6+2816];
	fma.rn.f64 	%fd43, %fd41, %fd42, %fd40;
	ld.shared.f64 	%fd44, [%r3+96];
	ld.shared.f64 	%fd45, [%r6+3072];
	fma.rn.f64 	%fd46, %fd44, %fd45, %fd43;
	ld.shared.f64 	%fd47, [%r3+104];
	ld.shared.f64 	%fd48, [%r6+3328];
	fma.rn.f64 	%fd49, %fd47, %fd48, %fd46;
	ld.shared.f64 	%fd50, [%r3+112];
	ld.shared.f64 	%fd51, [%r6+3584];
	fma.rn.f64 	%fd52, %fd50, %fd51, %fd49;
	ld.shared.f64 	%fd53, [%r3+120];
	ld.shared.f64 	%fd54, [%r6+3840];
	fma.rn.f64 	%fd55, %fd53, %fd54, %fd52;
	ld.shared.f64 	%fd56, [%r3+128];
	ld.shared.f64 	%fd57, [%r6+4096];
	fma.rn.f64 	%fd58, %fd56, %fd57, %fd55;
	ld.shared.f64 	%fd59, [%r3+136];
	ld.shared.f64 	%fd60, [%r6+4352];
	fma.rn.f64 	%fd61, %fd59, %fd60, %fd58;
	ld.shared.f64 	%fd62, [%r3+144];
	ld.shared.f64 	%fd63, [%r6+4608];
	fma.rn.f64 	%fd64, %fd62, %fd63, %fd61;
	ld.shared.f64 	%fd65, [%r3+152];
	ld.shared.f64 	%fd66, [%r6+4864];
	fma.rn.f64 	%fd67, %fd65, %fd66, %fd64;
	ld.shared.f64 	%fd68, [%r3+160];
	ld.shared.f64 	%fd69, [%r6+5120];
	fma.rn.f64 	%fd70, %fd68, %fd69, %fd67;
	ld.shared.f64 	%fd71, [%r3+168];
	ld.shared.f64 	%fd72, [%r6+5376];
	fma.rn.f64 	%fd73, %fd71, %fd72, %fd70;
	ld.shared.f64 	%fd74, [%r3+176];
	ld.shared.f64 	%fd75, [%r6+5632];
	fma.rn.f64 	%fd76, %fd74, %fd75, %fd73;
	ld.shared.f64 	%fd77, [%r3+184];
	ld.shared.f64 	%fd78, [%r6+5888];
	fma.rn.f64 	%fd79, %fd77, %fd78, %fd76;
	ld.shared.f64 	%fd80, [%r3+192];
	ld.shared.f64 	%fd81, [%r6+6144];
	fma.rn.f64 	%fd82, %fd80, %fd81, %fd79;
	ld.shared.f64 	%fd83, [%r3+200];
	ld.shared.f64 	%fd84, [%r6+6400];
	fma.rn.f64 	%fd85, %fd83, %fd84, %fd82;
	ld.shared.f64 	%fd86, [%r3+208];
	ld.shared.f64 	%fd87, [%r6+6656];
	fma.rn.f64 	%fd88, %fd86, %fd87, %fd85;
	ld.shared.f64 	%fd89, [%r3+216];
	ld.shared.f64 	%fd90, [%r6+6912];
	fma.rn.f64 	%fd91, %fd89, %fd90, %fd88;
	ld.shared.f64 	%fd92, [%r3+224];
	ld.shared.f64 	%fd93, [%r6+7168];
	fma.rn.f64 	%fd94, %fd92, %fd93, %fd91;
	ld.shared.f64 	%fd95, [%r3+232];
	ld.shared.f64 	%fd96, [%r6+7424];
	fma.rn.f64 	%fd97, %fd95, %fd96, %fd94;
	ld.shared.f64 	%fd98, [%r3+240];
	ld.shared.f64 	%fd99, [%r6+7680];
	fma.rn.f64 	%fd100, %fd98, %fd99, %fd97;
	ld.shared.f64 	%fd101, [%r3+248];
	ld.shared.f64 	%fd102, [%r6+7936];
	fma.rn.f64 	%fd104, %fd101, %fd102, %fd100;
	bar.sync 	0;
	add.s64 	%rd34, %rd34, 1;
	add.s64 	%rd33, %rd33, %rd4;
	add.s64 	%rd32, %rd32, 256;
	setp.gt.u64 	%p3, %rd6, %rd34;
	@%p3 bra 	$L__BB1_3;
$L__BB1_4:
	mad.lo.s64 	%rd28, %rd17, %rd2, %rd1;
	cvta.to.global.u64 	%rd29, %rd15;
	shl.b64 	%rd30, %rd28, 3;
	add.s64 	%rd31, %rd29, %rd30;
	st.global.f64 	[%rd31], %fd104;
$L__BB1_5:
	ret;

}


// ===== COMPILED SASS (sm_100) =====

	.target	sm_100

	.elftype	@"ET_EXEC"


//--------------------- .note.nv.tkinfo           --------------------------
	.section	.note.nv.tkinfo,"",@"SHT_NOTE"
	.sectionflags	@"SHF_NOTE_NV_TKINFO"
	.tkinfo
        /*0018*/ 	.word	0x00000002
        /*0030*/ 	.string	""
        /*0030*/ 	.string	"ptxas"
        /*0030*/ 	.string	"Cuda compilation tools, release 13.0, V13.0.88"
        /*0030*/ 	.string	"Build cuda_13.0.r13.0/compiler.36424714_0"
        /*0030*/ 	.string	"-arch sm_100 -m 64 "



//--------------------- .note.nv.cuinfo           --------------------------
	.section	.note.nv.cuinfo,"",@"SHT_NOTE"
	.sectionflags	@"SHF_NOTE_NV_CUINFO"
        /*0018*/ 	.short	0x0002
        /*001a*/ 	.short	0x0064
        /*001c*/ 	.short	0x0082
	.zero		2


//--------------------- .nv.info                  --------------------------
	.section	.nv.info,"",@"SHT_CUDA_INFO"
	.align	4


	//----- nvinfo : EIATTR_REGCOUNT
	.align		4
        /*0000*/ 	.byte	0x04, 0x2f
        /*0002*/ 	.short	(.L_1 - .L_0)
	.align		4
.L_0:
        /*0004*/ 	.word	index@(_Z12kernel_naivePKdS0_Pdm)
        /*0008*/ 	.word	0x00000020


	//----- nvinfo : EIATTR_FRAME_SIZE
	.align		4
.L_1:
        /*000c*/ 	.byte	0x04, 0x11
        /*000e*/ 	.short	(.L_3 - .L_2)
	.align		4
.L_2:
        /*0010*/ 	.word	index@(_Z12kernel_naivePKdS0_Pdm)
        /*0014*/ 	.word	0x00000000


	//----- nvinfo : EIATTR_REGCOUNT
	.align		4
.L_3:
        /*0018*/ 	.byte	0x04, 0x2f
        /*001a*/ 	.short	(.L_5 - .L_4)
	.align		4
.L_4:
        /*001c*/ 	.word	index@(_Z12kernel_tiledPKdS0_Pdm)
        /*0020*/ 	.word	0x00000020


	//----- nvinfo : EIATTR_FRAME_SIZE
	.align		4
.L_5:
        /*0024*/ 	.byte	0x04, 0x11
        /*0026*/ 	.short	(.L_7 - .L_6)
	.align		4
.L_6:
        /*0028*/ 	.word	index@(_Z12kernel_tiledPKdS0_Pdm)
        /*002c*/ 	.word	0x00000000


	//----- nvinfo : EIATTR_MIN_STACK_SIZE
	.align		4
.L_7:
        /*0030*/ 	.byte	0x04, 0x12
        /*0032*/ 	.short	(.L_9 - .L_8)
	.align		4
.L_8:
        /*0034*/ 	.word	index@(_Z12kernel_tiledPKdS0_Pdm)
        /*0038*/ 	.word	0x00000000


	//----- nvinfo : EIATTR_MIN_STACK_SIZE
	.align		4
.L_9:
        /*003c*/ 	.byte	0x04, 0x12
        /*003e*/ 	.short	(.L_11 - .L_10)
	.align		4
.L_10:
        /*0040*/ 	.word	index@(_Z12kernel_naivePKdS0_Pdm)
        /*0044*/ 	.word	0x00000000
.L_11:


//--------------------- .nv.compat                --------------------------
	.section	.nv.compat,"",@"SHT_CUDA_COMPAT_INFO"
	.align	4
        /*0000*/ 	.byte	0x02, 0x09, 0x00, 0x00, 0x02, 0x02, 0x01, 0x00, 0x02, 0x05, 0x05, 0x00, 0x03, 0x07, 0x01, 0x01
        /*0010*/ 	.byte	0x02, 0x03, 0x00, 0x00, 0x02, 0x06, 0x01, 0x00, 0x04, 0x0b, 0x08, 0x00, 0x01, 0x00, 0x00, 0x00
        /*0020*/ 	.byte	0x00, 0x00, 0x00, 0x00


//--------------------- .nv.info._Z12kernel_tiledPKdS0_Pdm --------------------------
	.section	.nv.info._Z12kernel_tiledPKdS0_Pdm,"",@"SHT_CUDA_INFO"
	.sectionflags	@""
	.align	4


	//----- nvinfo : EIATTR_CUDA_API_VERSION
	.align		4
        /*0000*/ 	.byte	0x04, 0x37
        /*0002*/ 	.short	(.L_13 - .L_12)
.L_12:
        /*0004*/ 	.word	0x00000082


	//----- nvinfo : EIATTR_KPARAM_INFO
	.align		4
.L_13:
        /*0008*/ 	.byte	0x04, 0x17
        /*000a*/ 	.short	(.L_15 - .L_14)
.L_14:
        /*000c*/ 	.word	0x00000000
        /*0010*/ 	.short	0x0003
        /*0012*/ 	.short	0x0018
        /*0014*/ 	.byte	0x00, 0xf0, 0x21, 0x00


	//----- nvinfo : EIATTR_KPARAM_INFO
	.align		4
.L_15:
        /*0018*/ 	.byte	0x04, 0x17
        /*001a*/ 	.short	(.L_17 - .L_16)
.L_16:
        /*001c*/ 	.word	0x00000000
        /*0020*/ 	.short	0x0002
        /*0022*/ 	.short	0x0010
        /*0024*/ 	.byte	0x00, 0xf5, 0x21, 0x00


	//----- nvinfo : EIATTR_KPARAM_INFO
	.align		4
.L_17:
        /*0028*/ 	.byte	0x04, 0x17
        /*002a*/ 	.short	(.L_19 - .L_18)
.L_18:
        /*002c*/ 	.word	0x00000000
        /*0030*/ 	.short	0x0001
        /*0032*/ 	.short	0x0008
        /*0034*/ 	.byte	0x00, 0xf5, 0x21, 0x00


	//----- nvinfo : EIATTR_KPARAM_INFO
	.align		4
.L_19:
        /*0038*/ 	.byte	0x04, 0x17
        /*003a*/ 	.short	(.L_21 - .L_20)
.L_20:
        /*003c*/ 	.word	0x00000000
        /*0040*/ 	.short	0x0000
        /*0042*/ 	.short	0x0000
        /*0044*/ 	.byte	0x00, 0xf5, 0x21, 0x00


	//----- nvinfo : EIATTR_SPARSE_MMA_MASK
	.align		4
.L_21:
        /*0048*/ 	.byte	0x03, 0x50
        /*004a*/ 	.short	0x0000


	//----- nvinfo : EIATTR_MAXREG_COUNT
	.align		4
        /*004c*/ 	.byte	0x03, 0x1b
        /*004e*/ 	.short	0x00ff


	//----- nvinfo : EIATTR_NUM_BARRIERS
	.align		4
        /*0050*/ 	.byte	0x02, 0x4c
        /*0052*/ 	.byte	0x01
	.zero		1


	//----- nvinfo : EIATTR_MERCURY_ISA_VERSION
	.align		4
        /*0054*/ 	.byte	0x03, 0x5f
        /*0056*/ 	.short	0x0101


	//----- nvinfo : EIATTR_VRC_CTA_INIT_COUNT
	.align		4
        /*0058*/ 	.byte	0x02, 0x4a
	.zero		1
	.zero		1


	//----- nvinfo : EIATTR_EXIT_INSTR_OFFSETS
	.align		4
        /*005c*/ 	.byte	0x04, 0x1c
        /*005e*/ 	.short	(.L_23 - .L_22)


	//   ....[0]....
.L_22:
        /*0060*/ 	.word	0x00000110


	//   ....[1]....
        /*0064*/ 	.word	0x000009b0


	//----- nvinfo : EIATTR_CBANK_PARAM_SIZE
	.align		4
.L_23:
        /*0068*/ 	.byte	0x03, 0x19
        /*006a*/ 	.short	0x0020


	//----- nvinfo : EIATTR_PARAM_CBANK
	.align		4
        /*006c*/ 	.byte	0x04, 0x0a
        /*006e*/ 	.short	(.L_25 - .L_24)
	.align		4
.L_24:
        /*0070*/ 	.word	index@(.nv.constant0._Z12kernel_tiledPKdS0_Pdm)
        /*0074*/ 	.short	0x0380
        /*0076*/ 	.short	0x0020


	//----- nvinfo : EIATTR_SW_WAR
	.align		4
.L_25:
        /*0078*/ 	.byte	0x04, 0x36
        /*007a*/ 	.short	(.L_27 - .L_26)
.L_26:
        /*007c*/ 	.word	0x00000008
.L_27:


//--------------------- .nv.info._Z12kernel_naivePKdS0_Pdm --------------------------
	.section	.nv.info._Z12kernel_naivePKdS0_Pdm,"",@"SHT_CUDA_INFO"
	.sectionflags	@""
	.align	4


	//----- nvinfo : EIATTR_CUDA_API_VERSION
	.align		4
        /*0000*/ 	.byte	0x04, 0x37
        /*0002*/ 	.short	(.L_29 - .L_28)
.L_28:
        /*0004*/ 	.word	0x00000082


	//----- nvinfo : EIATTR_KPARAM_INFO
	.align		4
.L_29:
        /*0008*/ 	.byte	0x04, 0x17
        /*000a*/ 	.short	(.L_31 - .L_30)
.L_30:
        /*000c*/ 	.word	0x00000000
        /*0010*/ 	.short	0x0003
        /*0012*/ 	.short	0x0018
        /*0014*/ 	.byte	0x00, 0xf0, 0x21, 0x00


	//----- nvinfo : EIATTR_KPARAM_INFO
	.align		4
.L_31:
        /*0018*/ 	.byte	0x04, 0x17
        /*001a*/ 	.short	(.L_33 - .L_32)
.L_32:
        /*001c*/ 	.word	0x00000000
        /*0020*/ 	.short	0x0002
        /*0022*/ 	.short	0x0010
        /*0024*/ 	.byte	0x00, 0xf5, 0x21, 0x00


	//----- nvinfo : EIATTR_KPARAM_INFO
	.align		4
.L_33:
        /*0028*/ 	.byte	0x04, 0x17
        /*002a*/ 	.short	(.L_35 - .L_34)
.L_34:
        /*002c*/ 	.word	0x00000000
        /*0030*/ 	.short	0x0001
        /*0032*/ 	.short	0x0008
        /*0034*/ 	.byte	0x00, 0xf5, 0x21, 0x00


	//----- nvinfo : EIATTR_KPARAM_INFO
	.align		4
.L_35:
        /*0038*/ 	.byte	0x04, 0x17
        /*003a*/ 	.short	(.L_37 - .L_36)
.L_36:
        /*003c*/ 	.word	0x00000000
        /*0040*/ 	.short	0x0000
        /*0042*/ 	.short	0x0000
        /*0044*/ 	.byte	0x00, 0xf5, 0x21, 0x00


	//----- nvinfo : EIATTR_SPARSE_MMA_MASK
	.align		4
.L_37:
        /*0048*/ 	.byte	0x03, 0x50
        /*004a*/ 	.short	0x0000


	//----- nvinfo : EIATTR_MAXREG_COUNT
	.align		4
        /*004c*/ 	.byte	0x03, 0x1b
        /*004e*/ 	.short	0x00ff


	//----- nvinfo : EIATTR_MERCURY_ISA_VERSION
	.align		4
        /*0050*/ 	.byte	0x03, 0x5f
        /*0052*/ 	.short	0x0101


	//----- nvinfo : EIATTR_VRC_CTA_INIT_COUNT
	.align		4
        /*0054*/ 	.byte	0x02, 0x4a
	.zero		1
	.zero		1


	//----- nvinfo : EIATTR_EXIT_INSTR_OFFSETS
	.align		4
        /*0058*/ 	.byte	0x04, 0x1c
        /*005a*/ 	.short	(.L_39 - .L_38)


	//   ....[0]....
.L_38:
        /*005c*/ 	.word	0x00000110


	//   ....[1]....
        /*0060*/ 	.word	0x00000d90


	//----- nvinfo : EIATTR_CBANK_PARAM_SIZE
	.align		4
.L_39:
        /*0064*/ 	.byte	0x03, 0x19
        /*0066*/ 	.short	0x0020


	//----- nvinfo : EIATTR_PARAM_CBANK
	.align		4
        /*0068*/ 	.byte	0x04, 0x0a
        /*006a*/ 	.short	(.L_41 - .L_40)
	.align		4
.L_40:
        /*006c*/ 	.word	index@(.nv.constant0._Z12kernel_naivePKdS0_Pdm)
        /*0070*/ 	.short	0x0380
        /*0072*/ 	.short	0x0020


	//----- nvinfo : EIATTR_SW_WAR
	.align		4
.L_41:
        /*0074*/ 	.byte	0x04, 0x36
        /*0076*/ 	.short	(.L_43 - .L_42)
.L_42:
        /*0078*/ 	.word	0x00000008
.L_43:


//--------------------- .nv.callgraph             --------------------------
	.section	.nv.callgraph,"",@"SHT_CUDA_CALLGRAPH"
	.align	4
	.sectionentsize	8
	.align		4
        /*0000*/ 	.word	0x00000000
	.align		4
        /*0004*/ 	.word	0xffffffff
	.align		4
        /*0008*/ 	.word	0x00000000
	.align		4
        /*000c*/ 	.word	0xfffffffe
	.align		4
        /*0010*/ 	.word	0x00000000
	.align		4
        /*0014*/ 	.word	0xfffffffd
	.align		4
        /*0018*/ 	.word	0x00000000
	.align		4
        /*001c*/ 	.word	0xfffffffc


//--------------------- .text._Z12kernel_tiledPKdS0_Pdm --------------------------
	.section	.text._Z12kernel_tiledPKdS0_Pdm,"ax",@progbits
	.align	128
        .global         _Z12kernel_tiledPKdS0_Pdm
        .type           _Z12kernel_tiledPKdS0_Pdm,@function
        .size           _Z12kernel_tiledPKdS0_Pdm,(.L_x_9 - _Z12kernel_tiledPKdS0_Pdm)
        .other          _Z12kernel_tiledPKdS0_Pdm,@"STO_CUDA_ENTRY STV_DEFAULT"
_Z12kernel_tiledPKdS0_Pdm:
.text._Z12kernel_tiledPKdS0_Pdm:
[----:B------:R-:W-:Y:S01]  /*0000*/  LDC R1, c[0x0][0x37c] ;  /* 0x0000df00ff017b82 */ /* 0x000fe20000000800 */
[----:B------:R-:W0:Y:S07]  /*0010*/  S2R R16, SR_TID.X ;  /* 0x0000000000107919 */ /* 0x000e2e0000002100 */
[----:B------:R-:W0:Y:S01]  /*0020*/  LDC R21, c[0x0][0x360] ;  /* 0x0000d800ff157b82 */ /* 0x000e220000000800 */
[----:B------:R-:W1:Y:S07]  /*0030*/  S2R R13, SR_TID.Y ;  /* 0x00000000000d7919 */ /* 0x000e6e0000002200 */
[----:B------:R-:W0:Y:S08]  /*0040*/  S2UR UR4, SR_CTAID.X ;  /* 0x00000000000479c3 */ /* 0x000e300000002500 */
[----:B------:R-:W1:Y:S08]  /*0050*/  S2UR UR5, SR_CTAID.Y ;  /* 0x00000000000579c3 */ /* 0x000e700000002600 */
[----:B------:R-:W1:Y:S08]  /*0060*/  LDC R18, c[0x0][0x364] ;  /* 0x0000d900ff127b82 */ /* 0x000e700000000800 */
[----:B------:R-:W2:Y:S01]  /*0070*/  LDC.64 R6, c[0x0][0x398] ;  /* 0x0000e600ff067b82 */ /* 0x000ea20000000a00 */
[----:B0-----:R-:W-:-:S05]  /*0080*/  IMAD R20, R21, UR4, R16 ;  /* 0x0000000415147c24 */ /* 0x001fca000f8e0210 */
[----:B------:R-:W-:Y:S01]  /*0090*/  SHF.R.S32.HI R21, RZ, 0x1f, R20 ;  /* 0x0000001fff157819 */ /* 0x000fe20000011414 */
[----:B-1----:R-:W-:-:S05]  /*00a0*/  IMAD R18, R18, UR5, R13 ;  /* 0x0000000512127c24 */ /* 0x002fca000f8e020d */
[----:B------:R-:W-:-:S04]  /*00b0*/  ISETP.GT.U32.AND P0, PT, R20, R18, PT ;  /* 0x000000121400720c */ /* 0x000fc80003f04070 */
[----:B------:R-:W-:-:S04]  /*00c0*/  ISETP.GT.U32.AND.EX P0, PT, R21, RZ, PT, P0 ;  /* 0x000000ff1500720c */ /* 0x000fc80003f04100 */
[----:B------:R-:W-:Y:S02]  /*00d0*/  SEL R3, R20, R18, P0 ;  /* 0x0000001214037207 */ /* 0x000fe40000000000 */
[----:B------:R-:W-:Y:S02]  /*00e0*/  SEL R0, R21, RZ, P0 ;  /* 0x000000ff15007207 */ /* 0x000fe40000000000 */
[----:B--2---:R-:W-:-:S04]  /*00f0*/  ISETP.GE.U32.AND P0, PT, R3, R6, PT ;  /* 0x000000060300720c */ /* 0x004fc80003f06070 */
[----:B------:R-:W-:-:S13]  /*0100*/  ISETP.GE.U32.AND.EX P0, PT, R0, R7, PT, P0 ;  /* 0x000000070000720c */ /* 0x000fda0003f06100 */
[----:B------:R-:W-:Y:S05]  /*0110*/  @P0 EXIT ;  /* 0x000000000000094d */ /* 0x000fea0003800000 */
[----:B------:R-:W-:Y:S01]  /*0120*/  ISETP.GE.U32.AND P0, PT, R6, 0x20, PT ;  /* 0x000000200600780c */ /* 0x000fe20003f06070 */
[----:B------:R-:W0:Y:S01]  /*0130*/  LDCU.64 UR8, c[0x0][0x358] ;  /* 0x00006b00ff0877ac */ /* 0x000e220008000a00 */
[----:B------:R-:W-:Y:S02]  /*0140*/  CS2R R24, SRZ ;  /* 0x0000000000187805 */ /* 0x000fe4000001ff00 */
[----:B------:R-:W-:-:S13]  /*0150*/  ISETP.GE.U32.AND.EX P0, PT, R7, RZ, PT, P0 ;  /* 0x000000ff0700720c */ /* 0x000fda0003f06100 */
[----:B------:R-:W-:Y:S05]  /*0160*/  @!P0 BRA `(.L_x_0) ;  /* 0x0000000400f08947 */ /* 0x000fea0003800000 */
[----:B------:R-:W1:Y:S01]  /*0170*/  S2UR UR5, SR_CgaCtaId ;  /* 0x00000000000579c3 */ /* 0x000e620000008800 */
[----:B------:R-:W2:Y:S01]  /*0180*/  LDCU.128 UR12, c[0x0][0x380] ;  /* 0x00007000ff0c77ac */ /* 0x000ea20008000c00 */
[----:B------:R-:W-:Y:S01]  /*0190*/  IMAD.MOV.U32 R17, RZ, RZ, RZ ;  /* 0x000000ffff117224 */ /* 0x000fe200078e00ff */
[----:B------:R-:W-:Y:S01]  /*01a0*/  SHF.L.U64.HI R0, R6, 0x8, R7 ;  /* 0x0000000806007819 */ /* 0x000fe20000010207 */
[-C--:B------:R-:W-:Y:S01]  /*01b0*/  IMAD.WIDE.U32 R2, R13, R6.reuse, R20 ;  /* 0x000000060d027225 */ /* 0x080fe200078e0014 */
[----:B------:R-:W-:Y:S01]  /*01c0*/  UMOV UR4, 0x400 ;  /* 0x0000040000047882 */ /* 0x000fe20000000000 */
[----:B------:R-:W-:Y:S02]  /*01d0*/  CS2R R24, SRZ ;  /* 0x0000000000187805 */ /* 0x000fe4000001ff00 */
[----:B------:R-:W-:-:S04]  /*01e0*/  IMAD.WIDE.U32 R4, R18, R6, R16 ;  /* 0x0000000612047225 */ /* 0x000fc800078e0010 */
[-C--:B------:R-:W-:Y:S02]  /*01f0*/  IMAD R3, R13, R7.reuse, R3 ;  /* 0x000000070d037224 */ /* 0x080fe400078e0203 */
[----:B------:R-:W-:Y:S01]  /*0200*/  IMAD R5, R18, R7, R5 ;  /* 0x0000000712057224 */ /* 0x000fe200078e0205 */
[----:B--2---:R-:W-:Y:S02]  /*0210*/  LEA R12, P0, R2, UR14, 0x3 ;  /* 0x0000000e020c7c11 */ /* 0x004fe4000f8018ff */
[----:B------:R-:W-:Y:S02]  /*0220*/  LEA R14, P1, R4, UR12, 0x3 ;  /* 0x0000000c040e7c11 */ /* 0x000fe4000f8218ff */
[----:B------:R-:W-:Y:S01]  /*0230*/  LEA.HI.X R3, R2, UR15, R3, 0x3, P0 ;  /* 0x0000000f02037c11 */ /* 0x000fe200080f1c03 */
[----:B-1----:R-:W-:Y:S01]  /*0240*/  ULEA UR6, UR5, UR4, 0x18 ;  /* 0x0000000405067291 */ /* 0x002fe2000f8ec0ff */
[----:B------:R-:W-:Y:S01]  /*0250*/  LEA.HI.X R5, R4, UR13, R5, 0x3, P1 ;  /* 0x0000000d04057c11 */ /* 0x000fe200088f1c05 */
[----:B------:R-:W-:Y:S01]  /*0260*/  UIADD3 UR4, UPT, UPT, UR4, 0x2000, URZ ;  /* 0x0000200004047890 */ /* 0x000fe2000fffe0ff */
[----:B------:R-:W-:-:S02]  /*0270*/  SHF.R.U64 R2, R6, 0x5, R7 ;  /* 0x0000000506027819 */ /* 0x000fc40000001207 */
[----:B------:R-:W-:Y:S01]  /*0280*/  SHF.R.U32.HI R4, RZ, 0x5, R7 ;  /* 0x00000005ff047819 */ /* 0x000fe20000011607 */
[----:B------:R-:W-:Y:S01]  /*0290*/  ULEA UR4, UR5, UR4, 0x18 ;  /* 0x0000000405047291 */ /* 0x000fe2000f8ec0ff */
[----:B------:R-:W-:Y:S02]  /*02a0*/  LEA R17, R13, UR6, 0x8 ;  /* 0x000000060d117c11 */ /* 0x000fe4000f8e40ff */
[----:B------:R-:W-:-:S03]  /*02b0*/  UMOV UR5, URZ ;  /* 0x000000ff00057c82 */ /* 0x000fc60008000000 */
[C---:B------:R-:W-:Y:S01]  /*02c0*/  LEA R15, R16.reuse, UR4, 0x3 ;  /* 0x00000004100f7c11 */ /* 0x040fe2000f8e18ff */
[----:B------:R-:W-:Y:S01]  /*02d0*/  IMAD R16, R16, 0x8, R17 ;  /* 0x0000000810107824 */ /* 0x000fe200078e0211 */
[----:B------:R-:W-:-:S03]  /*02e0*/  UMOV UR4, URZ ;  /* 0x000000ff00047c82 */ /* 0x000fc60008000000 */
[----:B------:R-:W-:-:S07]  /*02f0*/  IMAD R13, R13, 0x100, R15 ;  /* 0x000001000d0d7824 */ /* 0x000fce00078e020f */
.L_x_1:
[----:B------:R-:W-:Y:S02]  /*0300*/  IMAD.MOV.U32 R10, RZ, RZ, R14 ;  /* 0x000000ffff0a7224 */ /* 0x000fe400078e000e */
[----:B------:R-:W-:Y:S02]  /*0310*/  IMAD.MOV.U32 R11, RZ, RZ, R5 ;  /* 0x000000ffff0b7224 */ /* 0x000fe400078e0005 */
[----:B------:R-:W-:Y:S02]  /*0320*/  IMAD.MOV.U32 R28, RZ, RZ, R12 ;  /* 0x000000ffff1c7224 */ /* 0x000fe400078e000c */
[----:B------:R-:W-:Y:S02]  /*0330*/  IMAD.MOV.U32 R29, RZ, RZ, R3 ;  /* 0x000000ffff1d7224 */ /* 0x000fe400078e0003 */
[----:B0-----:R-:W2:Y:S04]  /*0340*/  LDG.E.64 R10, desc[UR8][R10.64] ;  /* 0x000000080a0a7981 */ /* 0x001ea8000c1e1b00 */
[----:B------:R-:W3:Y:S01]  /*0350*/  LDG.E.64 R28, desc[UR8][R28.64] ;  /* 0x000000081c1c7981 */ /* 0x000ee2000c1e1b00 */
[----:B------:R-:W-:Y:S01]  /*0360*/  UIADD3 UR4, UP0, UPT, UR4, 0x1, URZ ;  /* 0x0000000104047890 */ /* 0x000fe2000ff1e0ff */
[----:B------:R-:W-:-:S02]  /*0370*/  IADD3 R14, P1, PT, R14, 0x100, RZ ;  /* 0x000001000e0e7810 */ /* 0x000fc40007f3e0ff */
[----:B------:R-:W-:Y:S01]  /*0380*/  LEA R12, P2, R6, R12, 0x8 ;  /* 0x0000000c060c7211 */ /* 0x000fe200078440ff */
[----:B------:R-:W-:Y:S02]  /*0390*/  UIADD3.X UR5, UPT, UPT, URZ, UR5, URZ, UP0, !UPT ;  /* 0x00000005ff057290 */ /* 0x000fe400087fe4ff */
[----:B------:R-:W-:Y:S01]  /*03a0*/  ISETP.GT.U32.AND P0, PT, R2, UR4, PT ;  /* 0x0000000402007c0c */ /* 0x000fe2000bf04070 */
[----:B------:R-:W-:Y:S02]  /*03b0*/  IMAD.X R5, RZ, RZ, R5, P1 ;  /* 0x000000ffff057224 */ /* 0x000fe400008e0605 */
[----:B------:R-:W-:Y:S01]  /*03c0*/  IMAD.X R3, R3, 0x1, R0, P2 ;  /* 0x0000000103037824 */ /* 0x000fe200010e0600 */
[----:B------:R-:W-:Y:S01]  /*03d0*/  ISETP.GT.U32.AND.EX P0, PT, R4, UR5, PT, P0 ;  /* 0x0000000504007c0c */ /* 0x000fe2000bf04100 */
[----:B--2---:R-:W-:Y:S04]  /*03e0*/  STS.64 [R16], R10 ;  /* 0x0000000a10007388 */ /* 0x004fe80000000a00 */
[----:B---3--:R-:W-:Y:S01]  /*03f0*/  STS.64 [R13], R28 ;  /* 0x0000001c0d007388 */ /* 0x008fe20000000a00 */
[----:B------:R-:W-:Y:S06]  /*0400*/  BAR.SYNC.DEFER_BLOCKING 0x0 ;  /* 0x0000000000007b1d */ /* 0x000fec0000010000 */
[----:B------:R-:W-:Y:S04]  /*0410*/  LDS.64 R22, [R15] ;  /* 0x000000000f167984 */ /* 0x000fe80000000a00 */
[----:B------:R-:W0:Y:S04]  /*0420*/  LDS.128 R8, [R17] ;  /* 0x0000000011087984 */ /* 0x000e280000000c00 */
[----:B------:R-:W1:Y:S01]  /*0430*/  LDS.64 R26, [R15+0x100] ;  /* 0x000100000f1a7984 */ /* 0x000e620000000a00 */
[----:B0-----:R-:W-:-:S03]  /*0440*/  DFMA R8, R8, R22, R24 ;  /* 0x000000160808722b */ /* 0x001fc60000000018 */
[----:B------:R-:W-:Y:S04]  /*0450*/  LDS.64 R22, [R15+0x200] ;  /* 0x000200000f167984 */ /* 0x000fe80000000a00 */
[----:B------:R-:W-:Y:S01]  /*0460*/  LDS.64 R24, [R15+0x300] ;  /* 0x000300000f187984 */ /* 0x000fe20000000a00 */
[----:B-1----:R-:W-:-:S03]  /*0470*/  DFMA R26, R26, R10, R8 ;  /* 0x0000000a1a1a722b */ /* 0x002fc60000000008 */
[----:B------:R-:W0:Y:S05]  /*0480*/  LDS.128 R8, [R17+0x10] ;  /* 0x0000100011087984 */ /* 0x000e2a0000000c00 */
[----:B0-----:R-:W-:Y:S01]  /*0490*/  DFMA R8, R8, R22, R26 ;  /* 0x000000160808722b */ /* 0x001fe2000000001a */
[----:B------:R-:W-:Y:S04]  /*04a0*/  LDS.64 R22, [R15+0x400] ;  /* 0x000400000f167984 */ /* 0x000fe80000000a00 */
[----:B------:R-:W-:Y:S03]  /*04b0*/  LDS.64 R26, [R15+0x500] ;  /* 0x000500000f1a7984 */ /* 0x000fe60000000a00 */
[----:B------:R-:W-:-:S02]  /*04c0*/  DFMA R24, R24, R10, R8 ;  /* 0x0000000a1818722b */ /* 0x000fc40000000008 */
[----:B------:R-:W0:Y:S06]  /*04d0*/  LDS.128 R8, [R17+0x20] ;  /* 0x0000200011087984 */ /* 0x000e2c0000000c00 */
        /* <DEDUP_REMOVED lines=65> */
[----:B0-----:R-:W-:-:S08]  /*08f0*/  DFMA R8, R8, R22, R26 ;  /* 0x000000160808722b */ /* 0x001fd0000000001a */
[----:B------:R-:W-:Y:S01]  /*0900*/  DFMA R24, R24, R10, R8 ;  /* 0x0000000a1818722b */ /* 0x000fe20000000008 */
[----:B------:R-:W-:Y:S06]  /*0910*/  BAR.SYNC.DEFER_BLOCKING 0x0 ;  /* 0x0000000000007b1d */ /* 0x000fec0000010000 */
[----:B------:R-:W-:Y:S05]  /*0920*/  @P0 BRA `(.L_x_1) ;  /* 0xfffffff800740947 */ /* 0x000fea000383ffff */
.L_x_0:
[----:B------:R-:W1:Y:S01]  /*0930*/  LDCU.64 UR4, c[0x0][0x390] ;  /* 0x00007200ff0477ac */ /* 0x000e620008000a00 */
[----:B------:R-:W-:Y:S02]  /*0940*/  IMAD.MOV.U32 R2, RZ, RZ, R20 ;  /* 0x000000ffff027224 */ /* 0x000fe400078e0014 */
[----:B------:R-:W-:Y:S02]  /*0950*/  IMAD.MOV.U32 R3, RZ, RZ, R21 ;  /* 0x000000ffff037224 */ /* 0x000fe400078e0015 */
[----:B------:R-:W-:-:S04]  /*0960*/  IMAD.WIDE.U32 R2, R18, R6, R2 ;  /* 0x0000000612027225 */ /* 0x000fc800078e0002 */
[----:B------:R-:W-:Y:S01]  /*0970*/  IMAD R7, R18, R7, R3 ;  /* 0x0000000712077224 */ /* 0x000fe200078e0203 */
[----:B-1----:R-:W-:-:S04]  /*0980*/  LEA R4, P0, R2, UR4, 0x3 ;  /* 0x0000000402047c11 */ /* 0x002fc8000f8018ff */
[----:B------:R-:W-:-:S05]  /*0990*/  LEA.HI.X R5, R2, UR5, R7, 0x3, P0 ;  /* 0x0000000502057c11 */ /* 0x000fca00080f1c07 */
[----:B0-----:R-:W-:Y:S01]  /*09a0*/  STG.E.64 desc[UR8][R4.64], R24 ;  /* 0x0000001804007986 */ /* 0x001fe2000c101b08 */
[----:B------:R-:W-:Y:S05]  /*09b0*/  EXIT ;  /* 0x000000000000794d */ /* 0x000fea0003800000 */
.L_x_2:
[----:B------:R-:W-:-:S00]  /*09c0*/  BRA `(.L_x_2) ;  /* 0xfffffffc00fc7947 */ /* 0x000fc0000383ffff */
[----:B------:R-:W-:-:S00]  /*09d0*/  NOP ;  /* 0x0000000000007918 */ /* 0x000fc00000000000 */
        /* <DEDUP_REMOVED lines=10> */
.L_x_9:


//--------------------- .text._Z12kernel_naivePKdS0_Pdm --------------------------
	.section	.text._Z12kernel_naivePKdS0_Pdm,"ax",@progbits
	.align	128
        .global         _Z12kernel_naivePKdS0_Pdm
        .type           _Z12kernel_naivePKdS0_Pdm,@function
        .size           _Z12kernel_naivePKdS0_Pdm,(.L_x_10 - _Z12kernel_naivePKdS0_Pdm)
        .other          _Z12kernel_naivePKdS0_Pdm,@"STO_CUDA_ENTRY STV_DEFAULT"
_Z12kernel_naivePKdS0_Pdm:
.text._Z12kernel_naivePKdS0_Pdm:
        /* <DEDUP_REMOVED lines=18> */
[C---:B------:R-:W-:Y:S01]  /*0120*/  IADD3 R0, P0, PT, R10.reuse, -0x1, RZ ;  /* 0xffffffff0a007810 */ /* 0x040fe20007f1e0ff */
[----:B------:R-:W-:Y:S01]  /*0130*/  IMAD.WIDE.U32 R6, R25, R10, RZ ;  /* 0x0000000a19067225 */ /* 0x000fe200078e00ff */
[----:B------:R-:W-:Y:S01]  /*0140*/  LOP3.LUT R4, R10, 0x7, RZ, 0xc0, !PT ;  /* 0x000000070a047812 */ /* 0x000fe200078ec0ff */
[----:B------:R-:W-:Y:S01]  /*0150*/  UMOV UR4, URZ ;  /* 0x000000ff00047c82 */ /* 0x000fe20008000000 */
[----:B------:R-:W-:Y:S01]  /*0160*/  ISETP.GE.U32.AND P1, PT, R0, 0x7, PT ;  /* 0x000000070000780c */ /* 0x000fe20003f26070 */
[----:B------:R-:W0:Y:S01]  /*0170*/  LDCU.64 UR6, c[0x0][0x358] ;  /* 0x00006b00ff0677ac */ /* 0x000e220008000a00 */
[----:B------:R-:W-:Y:S01]  /*0180*/  IADD3.X R0, PT, PT, R11, -0x1, RZ, P0, !PT ;  /* 0xffffffff0b007810 */ /* 0x000fe200007fe4ff */
[----:B------:R-:W-:Y:S01]  /*0190*/  IMAD.MOV.U32 R5, RZ, RZ, RZ ;  /* 0x000000ffff057224 */ /* 0x000fe200078e00ff */
[----:B------:R-:W-:Y:S02]  /*01a0*/  ISETP.NE.U32.AND P0, PT, R4, RZ, PT ;  /* 0x000000ff0400720c */ /* 0x000fe40003f05070 */
[----:B------:R-:W-:-:S02]  /*01b0*/  CS2R R20, SRZ ;  /* 0x0000000000147805 */ /* 0x000fc4000001ff00 */
[----:B------:R-:W-:Y:S01]  /*01c0*/  ISETP.GE.U32.AND.EX P1, PT, R0, RZ, PT, P1 ;  /* 0x000000ff0000720c */ /* 0x000fe20003f26110 */
[----:B------:R-:W-:Y:S01]  /*01d0*/  IMAD R25, R25, R11, R7 ;  /* 0x0000000b19197224 */ /* 0x000fe200078e0207 */
[----:B------:R-:W-:-:S11]  /*01e0*/  ISETP.NE.AND.EX P0, PT, RZ, RZ, PT, P0 ;  /* 0x000000ffff00720c */ /* 0x000fd60003f05300 */
[----:B0-----:R-:W-:Y:S05]  /*01f0*/  @!P1 BRA `(.L_x_3) ;  /* 0x0000000400089947 */ /* 0x001fea0003800000 */
[----:B------:R-:W0:Y:S01]  /*0200*/  LDCU.128 UR8, c[0x0][0x380] ;  /* 0x00007000ff0877ac */ /* 0x000e220008000c00 */
[C---:B------:R-:W-:Y:S01]  /*0210*/  LOP3.LUT R5, R10.reuse, 0xfffffff8, RZ, 0xc0, !PT ;  /* 0xfffffff80a057812 */ /* 0x040fe200078ec0ff */
[C---:B------:R-:W-:Y:S01]  /*0220*/  IMAD.SHL.U32 R29, R10.reuse, 0x8, RZ ;  /* 0x000000080a1d7824 */ /* 0x040fe200078e00ff */
[C-C-:B------:R-:W-:Y:S01]  /*0230*/  SHF.L.U64.HI R24, R10.reuse, 0x6, R11.reuse ;  /* 0x000000060a187819 */ /* 0x140fe2000001020b */
[----:B------:R-:W1:Y:S01]  /*0240*/  LDCU UR4, c[0x0][0x39c] ;  /* 0x00007380ff0477ac */ /* 0x000e620008000800 */
[----:B------:R-:W-:Y:S02]  /*0250*/  SHF.L.U64.HI R26, R10, 0x3, R11 ;  /* 0x000000030a1a7819 */ /* 0x000fe4000001020b */
[----:B------:R-:W-:Y:S01]  /*0260*/  CS2R R20, SRZ ;  /* 0x0000000000147805 */ /* 0x000fe2000001ff00 */
[----:B------:R-:W-:Y:S01]  /*0270*/  IMAD.MOV.U32 R3, RZ, RZ, R5 ;  /* 0x000000ffff037224 */ /* 0x000fe200078e0005 */
[----:B0-----:R-:W-:Y:S02]  /*0280*/  LEA R0, P1, R8, UR10, 0x3 ;  /* 0x0000000a08007c11 */ /* 0x001fe4000f8218ff */
[----:B------:R-:W-:-:S02]  /*0290*/  LEA R14, P2, R6, UR8, 0x3 ;  /* 0x00000008060e7c11 */ /* 0x000fc4000f8418ff */
[----:B------:R-:W-:Y:S01]  /*02a0*/  LEA.HI.X R27, R8, UR11, R9, 0x3, P1 ;  /* 0x0000000b081b7c11 */ /* 0x000fe200088f1c09 */
[----:B-1----:R-:W-:Y:S01]  /*02b0*/  IMAD.U32 R2, RZ, RZ, UR4 ;  /* 0x00000004ff027e24 */ /* 0x002fe2000f8e00ff */
[----:B------:R-:W-:Y:S02]  /*02c0*/  LEA.HI.X R15, R6, UR9, R25, 0x3, P2 ;  /* 0x00000009060f7c11 */ /* 0x000fe400090f1c19 */
[----:B------:R-:W-:-:S05]  /*02d0*/  IADD3 R14, P1, PT, R14, 0x20, RZ ;  /* 0x000000200e0e7810 */ /* 0x000fca0007f3e0ff */
[----:B------:R-:W-:-:S08]  /*02e0*/  IMAD.X R15, RZ, RZ, R15, P1 ;  /* 0x000000ffff0f7224 */ /* 0x000fd000008e060f */
.L_x_4:
[----:B------:R-:W-:Y:S02]  /*02f0*/  IMAD.MOV.U32 R12, RZ, RZ, R14 ;  /* 0x000000ffff0c7224 */ /* 0x000fe400078e000e */
[----:B------:R-:W-:Y:S02]  /*0300*/  IMAD.MOV.U32 R13, RZ, RZ, R15 ;  /* 0x000000ffff0d7224 */ /* 0x000fe400078e000f */
[----:B------:R-:W-:Y:S02]  /*0310*/  IMAD.MOV.U32 R14, RZ, RZ, R0 ;  /* 0x000000ffff0e7224 */ /* 0x000fe400078e0000 */
[----:B------:R-:W-:-:S05]  /*0320*/  IMAD.MOV.U32 R15, RZ, RZ, R27 ;  /* 0x000000ffff0f7224 */ /* 0x000fca00078e001b */
[----:B------:R-:W2:Y:S04]  /*0330*/  LDG.E.64 R16, desc[UR6][R14.64] ;  /* 0x000000060e107981 */ /* 0x000ea8000c1e1b00 */
[----:B------:R-:W2:Y:S01]  /*0340*/  LDG.E.64 R14, desc[UR6][R12.64+-0x20] ;  /* 0xffffe0060c0e7981 */ /* 0x000ea2000c1e1b00 */
[----:B------:R-:W-:-:S05]  /*0350*/  IADD3 R22, P1, PT, R0, R29, RZ ;  /* 0x0000001d00167210 */ /* 0x000fca0007f3e0ff */
[----:B------:R-:W-:-:S05]  /*0360*/  IMAD.X R23, R27, 0x1, R26, P1 ;  /* 0x000000011b177824 */ /* 0x000fca00008e061a */
[----:B------:R-:W3:Y:S01]  /*0370*/  LDG.E.64 R18, desc[UR6][R22.64] ;  /* 0x0000000616127981 */ /* 0x000ee2000c1e1b00 */
[----:B--2---:R-:W-:-:S03]  /*0380*/  DFMA R16, R14, R16, R20 ;  /* 0x000000100e10722b */ /* 0x004fc60000000014 */
[----:B------:R-:W3:Y:S01]  /*0390*/  LDG.E.64 R14, desc[UR6][R12.64+-0x18] ;  /* 0xffffe8060c0e7981 */ /* 0x000ee2000c1e1b00 */
[----:B------:R-:W-:-:S05]  /*03a0*/  IADD3 R20, P1, PT, R22, R29, RZ ;  /* 0x0000001d16147210 */ /* 0x000fca0007f3e0ff */
[----:B------:R-:W-:Y:S01]  /*03b0*/  IMAD.X R21, R23, 0x1, R26, P1 ;  /* 0x0000000117157824 */ /* 0x000fe200008e061a */
[----:B---3--:R-:W-:-:S04]  /*03c0*/  DFMA R18, R14, R18, R16 ;  /* 0x000000120e12722b */ /* 0x008fc80000000010 */
[----:B------:R0:W2:Y:S04]  /*03d0*/  LDG.E.64 R16, desc[UR6][R20.64] ;  /* 0x0000000614107981 */ /* 0x0000a8000c1e1b00 */
[----:B------:R-:W2:Y:S01]  /*03e0*/  LDG.E.64 R14, desc[UR6][R12.64+-0x10] ;  /* 0xfffff0060c0e7981 */ /* 0x000ea2000c1e1b00 */
[----:B0-----:R-:W-:-:S05]  /*03f0*/  IADD3 R20, P1, PT, R20, R29, RZ ;  /* 0x0000001d14147210 */ /* 0x001fca0007f3e0ff */
[----:B------:R-:W-:Y:S01]  /*0400*/  IMAD.X R21, R21, 0x1, R26, P1 ;  /* 0x0000000115157824 */ /* 0x000fe200008e061a */
[----:B--2---:R-:W-:-:S04]  /*0410*/  DFMA R16, R14, R16, R18 ;  /* 0x000000100e10722b */ /* 0x004fc80000000012 */
[----:B------:R0:W2:Y:S04]  /*0420*/  LDG.E.64 R18, desc[UR6][R20.64] ;  /* 0x0000000614127981 */ /* 0x0000a8000c1e1b00 */
[----:B------:R-:W2:Y:S01]  /*0430*/  LDG.E.64 R14, desc[UR6][R12.64+-0x8] ;  /* 0xfffff8060c0e7981 */ /* 0x000ea2000c1e1b00 */
[----:B------:R-:W-:-:S05]  /*0440*/  IADD3 R22, P1, PT, R20, R29, RZ ;  /* 0x0000001d14167210 */ /* 0x000fca0007f3e0ff */
[----:B------:R-:W-:Y:S01]  /*0450*/  IMAD.X R23, R21, 0x1, R26, P1 ;  /* 0x0000000115177824 */ /* 0x000fe200008e061a */
[----:B0-----:R-:W-:Y:S01]  /*0460*/  IADD3 R20, P1, PT, R22, R29, RZ ;  /* 0x0000001d16147210 */ /* 0x001fe20007f3e0ff */
[----:B--2---:R-:W-:-:S03]  /*0470*/  DFMA R18, R14, R18, R16 ;  /* 0x000000120e12722b */ /* 0x004fc60000000010 */
[----:B------:R-:W2:Y:S04]  /*0480*/  LDG.E.64 R14, desc[UR6][R22.64] ;  /* 0x00000006160e7981 */ /* 0x000ea8000c1e1b00 */
[----:B------:R-:W2:Y:S01]  /*0490*/  LDG.E.64 R16, desc[UR6][R12.64] ;  /* 0x000000060c107981 */ /* 0x000ea2000c1e1b00 */
[----:B------:R-:W-:-:S03]  /*04a0*/  IMAD.X R21, R23, 0x1, R26, P1 ;  /* 0x0000000117157824 */ /* 0x000fc600008e061a */
[----:B------:R-:W3:Y:S01]  /*04b0*/  LDG.E.64 R22, desc[UR6][R12.64+0x10] ;  /* 0x000010060c167981 */ /* 0x000ee2000c1e1b00 */
[----:B--2---:R-:W-:-:S03]  /*04c0*/  DFMA R18, R16, R14, R18 ;  /* 0x0000000e1012722b */ /* 0x004fc60000000012 */
[----:B------:R-:W2:Y:S04]  /*04d0*/  LDG.E.64 R14, desc[UR6][R20.64] ;  /* 0x00000006140e7981 */ /* 0x000ea8000c1e1b00 */
[----:B------:R-:W2:Y:S02]  /*04e0*/  LDG.E.64 R16, desc[UR6][R12.64+0x8] ;  /* 0x000008060c107981 */ /* 0x000ea4000c1e1b00 */
[----:B--2---:R-:W-:Y:S01]  /*04f0*/  DFMA R14, R16, R14, R18 ;  /* 0x0000000e100e722b */ /* 0x004fe20000000012 */
[----:B------:R-:W-:-:S05]  /*0500*/  IADD3 R16, P1, PT, R20, R29, RZ ;  /* 0x0000001d14107210 */ /* 0x000fca0007f3e0ff */
[----:B------:R-:W-:Y:S01]  /*0510*/  IMAD.X R17, R21, 0x1, R26, P1 ;  /* 0x0000000115117824 */ /* 0x000fe200008e061a */
[----:B------:R-:W-:-:S04]  /*0520*/  IADD3 R18, P1, PT, R16, R29, RZ ;  /* 0x0000001d10127210 */ /* 0x000fc80007f3e0ff */
[----:B------:R-:W3:Y:S01]  /*0530*/  LDG.E.64 R20, desc[UR6][R16.64] ;  /* 0x0000000610147981 */ /* 0x000ee2000c1e1b00 */
[----:B------:R-:W-:-:S06]  /*0540*/  IMAD.X R19, R17, 0x1, R26, P1 ;  /* 0x0000000111137824 */ /* 0x000fcc00008e061a */
[----:B------:R-:W2:Y:S04]  /*0550*/  LDG.E.64 R18, desc[UR6][R18.64] ;  /* 0x0000000612127981 */ /* 0x000ea8000c1e1b00 */
[----:B------:R-:W2:Y:S01]  /*0560*/  LDG.E.64 R16, desc[UR6][R12.64+0x18] ;  /* 0x000018060c107981 */ /* 0x000ea2000c1e1b00 */
[----:B------:R-:W-:-:S04]  /*0570*/  IADD3 R3, P1, PT, R3, -0x8, RZ ;  /* 0xfffffff803037810 */ /* 0x000fc80007f3e0ff */
[----:B------:R-:W-:Y:S02]  /*0580*/  IADD3.X R2, PT, PT, R2, -0x1, RZ, P1, !PT ;  /* 0xffffffff02027810 */ /* 0x000fe40000ffe4ff */
[----:B------:R-:W-:-:S04]  /*0590*/  ISETP.NE.U32.AND P1, PT, R3, RZ, PT ;  /* 0x000000ff0300720c */ /* 0x000fc80003f25070 */
[----:B------:R-:W-:Y:S02]  /*05a0*/  ISETP.NE.AND.EX P1, PT, R2, RZ, PT, P1 ;  /* 0x000000ff0200720c */ /* 0x000fe40003f25310 */
[----:B------:R-:W-:-:S05]  /*05b0*/  LEA R0, P2, R10, R0, 0x6 ;  /* 0x000000000a007211 */ /* 0x000fca00078430ff */
[----:B------:R-:W-:Y:S01]  /*05c0*/  IMAD.X R27, R27, 0x1, R24, P2 ;  /* 0x000000011b1b7824 */ /* 0x000fe200010e0618 */
[----:B---3--:R-:W-:Y:S01]  /*05d0*/  DFMA R20, R22, R20, R14 ;  /* 0x000000141614722b */ /* 0x008fe2000000000e */
[----:B------:R-:W-:-:S05]  /*05e0*/  IADD3 R14, P3, PT, R12, 0x40, RZ ;  /* 0x000000400c0e7810 */ /* 0x000fca0007f7e0ff */
[----:B------:R-:W-:Y:S02]  /*05f0*/  IMAD.X R15, RZ, RZ, R13, P3 ;  /* 0x000000ffff0f7224 */ /* 0x000fe400018e060d */
[----:B--2---:R-:W-:Y:S01]  /*0600*/  DFMA R20, R16, R18, R20 ;  /* 0x000000121014722b */ /* 0x004fe20000000014 */
[----:B------:R-:W-:Y:S10]  /*0610*/  @P1 BRA `(.L_x_4) ;  /* 0xfffffffc00341947 */ /* 0x000ff4000383ffff */
.L_x_3:
[----:B------:R-:W-:Y:S05]  /*0620*/  @!P0 BRA `(.L_x_5) ;  /* 0x0000000400c08947 */ /* 0x000fea0003800000 */
[----:B------:R-:W-:Y:S02]  /*0630*/  ISETP.GE.U32.AND P1, PT, R4, 0x4, PT ;  /* 0x000000040400780c */ /* 0x000fe40003f26070 */
[----:B------:R-:W-:Y:S02]  /*0640*/  LOP3.LUT R0, R10, 0x3, RZ, 0xc0, !PT ;  /* 0x000000030a007812 */ /* 0x000fe400078ec0ff */
[----:B------:R-:W-:Y:S02]  /*0650*/  ISETP.GE.U32.AND.EX P1, PT, RZ, RZ, PT, P1 ;  /* 0x000000ffff00720c */ /* 0x000fe40003f26110 */
[----:B------:R-:W-:-:S04]  /*0660*/  ISETP.NE.U32.AND P0, PT, R0, RZ, PT ;  /* 0x000000ff0000720c */ /* 0x000fc80003f05070 */
[----:B------:R-:W-:-:S07]  /*0670*/  ISETP.NE.AND.EX P0, PT, RZ, RZ, PT, P0 ;  /* 0x000000ffff00720c */ /* 0x000fce0003f05300 */
[----:B------:R-:W-:Y:S06]  /*0680*/  @!P1 BRA `(.L_x_6) ;  /* 0x0000000000d09947 */ /* 0x000fec0003800000 */
[----:B------:R-:W0:Y:S01]  /*0690*/  LDCU.128 UR8, c[0x0][0x380] ;  /* 0x00007000ff0877ac */ /* 0x000e220008000c00 */
[----:B------:R-:W-:Y:S01]  /*06a0*/  IMAD R2, R10, UR4, RZ ;  /* 0x000000040a027c24 */ /* 0x000fe2000f8e02ff */
[----:B------:R-:W-:-:S03]  /*06b0*/  IADD3 R4, P1, PT, R5, R6, RZ ;  /* 0x0000000605047210 */ /* 0x000fc60007f3e0ff */
[----:B------:R-:W-:Y:S01]  /*06c0*/  IMAD R15, R5, R11, R2 ;  /* 0x0000000b050f7224 */ /* 0x000fe200078e0202 */
[----:B------:R-:W-:Y:S01]  /*06d0*/  IADD3.X R13, PT, PT, R25, UR4, RZ, P1, !PT ;  /* 0x00000004190d7c10 */ /* 0x000fe20008ffe4ff */
[----:B------:R-:W-:-:S04]  /*06e0*/  IMAD.WIDE.U32 R2, R5, R10, R8 ;  /* 0x0000000a05027225 */ /* 0x000fc800078e0008 */
[----:B------:R-:W-:Y:S01]  /*06f0*/  IMAD.IADD R3, R3, 0x1, R15 ;  /* 0x0000000103037824 */ /* 0x000fe200078e020f */
[----:B0-----:R-:W-:Y:S02]  /*0700*/  LEA R12, P1, R4, UR8, 0x3 ;  /* 0x00000008040c7c11 */ /* 0x001fe4000f8218ff */
[----:B------:R-:W-:Y:S02]  /*0710*/  LEA R14, P2, R2, UR10, 0x3 ;  /* 0x0000000a020e7c11 */ /* 0x000fe4000f8418ff */
[----:B------:R-:W-:Y:S02]  /*0720*/  LEA.HI.X R13, R4, UR9, R13, 0x3, P1 ;  /* 0x00000009040d7c11 */ /* 0x000fe400088f1c0d */
[----:B------:R-:W-:-:S04]  /*0730*/  LEA.HI.X R15, R2, UR11, R3, 0x3, P2 ;  /* 0x0000000b020f7c11 */ /* 0x000fc800090f1c03 */
[----:B------:R-:W2:Y:S04]  /*0740*/  LDG.E.64 R12, desc[UR6][R12.64] ;  /* 0x000000060c0c7981 */ /* 0x000ea8000c1e1b00 */
[----:B------:R-:W2:Y:S01]  /*0750*/  LDG.E.64 R14, desc[UR6][R14.64] ;  /* 0x000000060e0e7981 */ /* 0x000ea2000c1e1b00 */
[C---:B------:R-:W-:Y:S02]  /*0760*/  VIADD R27, R5.reuse, 0x1 ;  /* 0x00000001051b7836 */ /* 0x040fe40000000000 */
[----:B------:R-:W-:Y:S02]  /*0770*/  VIADD R23, R5, 0x2 ;  /* 0x0000000205177836 */ /* 0x000fe40000000000 */
[----:B------:R-:W-:-:S04]  /*0780*/  IMAD.WIDE.U32 R2, R27, R10, R8 ;  /* 0x0000000a1b027225 */ /* 0x000fc800078e0008 */
[----:B------:R-:W-:Y:S01]  /*0790*/  IMAD R3, R27, R11, R3 ;  /* 0x0000000b1b037224 */ /* 0x000fe200078e0203 */
[----:B------:R-:W-:Y:S01]  /*07a0*/  LEA R18, P1, R2, UR10, 0x3 ;  /* 0x0000000a02127c11 */ /* 0x000fe2000f8218ff */
[----:B------:R-:W-:-:S03]  /*07b0*/  IMAD.WIDE.U32 R16, R23, R10, R8 ;  /* 0x0000000a17107225 */ /* 0x000fc600078e0008 */
[----:B------:R-:W-:Y:S01]  /*07c0*/  LEA.HI.X R19, R2, UR11, R3, 0x3, P1 ;  /* 0x0000000b02137c11 */ /* 0x000fe200088f1c03 */
[----:B------:R-:W-:Y:S01]  /*07d0*/  IMAD R3, R23, R11, R17 ;  /* 0x0000000b17037224 */ /* 0x000fe200078e0211 */
[----:B------:R-:W-:-:S04]  /*07e0*/  LEA R2, P1, R16, UR10, 0x3 ;  /* 0x0000000a10027c11 */ /* 0x000fc8000f8218ff */
[----:B------:R-:W-:Y:S01]  /*07f0*/  LEA.HI.X R3, R16, UR11, R3, 0x3, P1 ;  /* 0x0000000b10037c11 */ /* 0x000fe200088f1c03 */
[----:B------:R-:W3:Y:S01]  /*0800*/  LDG.E.64 R18, desc[UR6][R18.64] ;  /* 0x0000000612127981 */ /* 0x000ee2000c1e1b00 */
[----:B------:R-:W-:-:S04]  /*0810*/  IADD3 R4, P1, PT, R27, R6, RZ ;  /* 0x000000061b047210 */ /* 0x000fc80007f3e0ff */
[----:B------:R-:W4:Y:S01]  /*0820*/  LDG.E.64 R2, desc[UR6][R2.64] ;  /* 0x0000000602027981 */ /* 0x000f22000c1e1b00 */
[----:B--2---:R-:W-:Y:S01]  /*0830*/  DFMA R20, R12, R14, R20 ;  /* 0x0000000e0c14722b */ /* 0x004fe20000000014 */
[----:B------:R-:W-:Y:S01]  /*0840*/  IMAD.X R13, RZ, RZ, R25, P1 ;  /* 0x000000ffff0d7224 */ /* 0x000fe200008e0619 */
[----:B------:R-:W-:Y:S01]  /*0850*/  IADD3 R14, P2, PT, R23, R6, RZ ;  /* 0x00000006170e7210 */ /* 0x000fe20007f5e0ff */
[----:B------:R-:W-:Y:S01]  /*0860*/  VIADD R15, R5, 0x3 ;  /* 0x00000003050f7836 */ /* 0x000fe20000000000 */
[----:B------:R-:W-:-:S03]  /*0870*/  LEA R12, P1, R4, UR8, 0x3 ;  /* 0x00000008040c7c11 */ /* 0x000fc6000f8218ff */
[----:B------:R-:W-:Y:S01]  /*0880*/  IMAD.X R17, RZ, RZ, R25, P2 ;  /* 0x000000ffff117224 */ /* 0x000fe200010e0619 */
[----:B------:R-:W-:Y:S01]  /*0890*/  LEA.HI.X R13, R4, UR9, R13, 0x3, P1 ;  /* 0x00000009040d7c11 */ /* 0x000fe200088f1c0d */
[C---:B------:R-:W-:Y:S01]  /*08a0*/  IMAD.WIDE.U32 R22, R15.reuse, R10, R8 ;  /* 0x0000000a0f167225 */ /* 0x040fe200078e0008 */
[C---:B------:R-:W-:Y:S02]  /*08b0*/  LEA R16, P2, R14.reuse, UR8, 0x3 ;  /* 0x000000080e107c11 */ /* 0x040fe4000f8418ff */
[C---:B------:R-:W-:Y:S01]  /*08c0*/  IADD3 R4, P1, PT, R15.reuse, R6, RZ ;  /* 0x000000060f047210 */ /* 0x040fe20007f3e0ff */
[----:B------:R-:W-:Y:S01]  /*08d0*/  IMAD R15, R15, R11, R23 ;  /* 0x0000000b0f0f7224 */ /* 0x000fe200078e0217 */
[----:B------:R-:W-:Y:S01]  /*08e0*/  LEA.HI.X R17, R14, UR9, R17, 0x3, P2 ;  /* 0x000000090e117c11 */ /* 0x000fe200090f1c11 */
[----:B------:R-:W3:Y:S01]  /*08f0*/  LDG.E.64 R12, desc[UR6][R12.64] ;  /* 0x000000060c0c7981 */ /* 0x000ee2000c1e1b00 */
[----:B------:R-:W-:Y:S01]  /*0900*/  LEA R14, P2, R22, UR10, 0x3 ;  /* 0x0000000a160e7c11 */ /* 0x000fe2000f8418ff */
[----:B------:R-:W-:-:S03]  /*0910*/  IMAD.X R23, RZ, RZ, R25, P1 ;  /* 0x000000ffff177224 */ /* 0x000fc600008e0619 */
[----:B------:R-:W-:Y:S01]  /*0920*/  LEA.HI.X R15, R22, UR11, R15, 0x3, P2 ;  /* 0x0000000b160f7c11 */ /* 0x000fe200090f1c0f */
[----:B------:R-:W4:Y:S01]  /*0930*/  LDG.E.64 R16, desc[UR6][R16.64] ;  /* 0x0000000610107981 */ /* 0x000f22000c1e1b00 */
[----:B------:R-:W-:-:S04]  /*0940*/  LEA R22, P2, R4, UR8, 0x3 ;  /* 0x0000000804167c11 */ /* 0x000fc8000f8418ff */
[----:B------:R-:W-:Y:S01]  /*0950*/  LEA.HI.X R23, R4, UR9, R23, 0x3, P2 ;  /* 0x0000000904177c11 */ /* 0x000fe200090f1c17 */
[----:B------:R-:W2:Y:S05]  /*0960*/  LDG.E.64 R14, desc[UR6][R14.64] ;  /* 0x000000060e0e7981 */ /* 0x000eaa000c1e1b00 */
[----:B------:R-:W2:Y:S01]  /*0970*/  LDG.E.64 R22, desc[UR6][R22.64] ;  /* 0x0000000616167981 */ /* 0x000ea2000c1e1b00 */
[----:B------:R-:W-:Y:S01]  /*0980*/  VIADD R5, R5, 0x4 ;  /* 0x0000000405057836 */ /* 0x000fe20000000000 */
[----:B------:R-:W-:Y:S01]  /*0990*/  UMOV UR4, URZ ;  /* 0x000000ff00047c82 */ /* 0x000fe20008000000 */
[----:B---3--:R-:W-:-:S08]  /*09a0*/  DFMA R20, R12, R18, R20 ;  /* 0x000000120c14722b */ /* 0x008fd00000000014 */
[----:B----4-:R-:W-:-:S08]  /*09b0*/  DFMA R20, R16, R2, R20 ;  /* 0x000000021014722b */ /* 0x010fd00000000014 */
[----:B--2---:R-:W-:-:S11]  /*09c0*/  DFMA R20, R22, R14, R20 ;  /* 0x0000000e1614722b */ /* 0x004fd60000000014 */
.L_x_6:
[----:B------:R-:W-:Y:S05]  /*09d0*/  @!P0 BRA `(.L_x_5) ;  /* 0x0000000000d48947 */ /* 0x000fea0003800000 */
[----:B------:R-:W-:Y:S02]  /*09e0*/  ISETP.NE.U32.AND P1, PT, R0, 0x1, PT ;  /* 0x000000010000780c */ /* 0x000fe40003f25070 */
[----:B------:R-:W-:Y:S02]  /*09f0*/  LOP3.LUT R2, R10, 0x1, RZ, 0xc0, !PT ;  /* 0x000000010a027812 */ /* 0x000fe400078ec0ff */
[----:B------:R-:W-:Y:S02]  /*0a00*/  ISETP.NE.AND.EX P1, PT, RZ, RZ, PT, P1 ;  /* 0x000000ffff00720c */ /* 0x000fe40003f25310 */
[----:B------:R-:W-:-:S04]  /*0a10*/  ISETP.NE.U32.AND P0, PT, R2, 0x1, PT ;  /* 0x000000010200780c */ /* 0x000fc80003f05070 */
[----:B------:R-:W-:-:S07]  /*0a20*/  ISETP.NE.U32.AND.EX P0, PT, RZ, RZ, PT, P0 ;  /* 0x000000ffff00720c */ /* 0x000fce0003f05100 */
[----:B------:R-:W-:Y:S06]  /*0a30*/  @!P1 BRA `(.L_x_7) ;  /* 0x0000000000789947 */ /* 0x000fec0003800000 */
[----:B------:R-:W0:Y:S01]  /*0a40*/  LDCU.128 UR8, c[0x0][0x380] ;  /* 0x00007000ff0877ac */ /* 0x000e220008000c00 */
[----:B------:R-:W-:Y:S01]  /*0a50*/  IMAD R2, R10, UR4, RZ ;  /* 0x000000040a027c24 */ /* 0x000fe2000f8e02ff */
[----:B------:R-:W-:Y:S01]  /*0a60*/  IADD3 R0, P2, PT, R5, R6, RZ ;  /* 0x0000000605007210 */ /* 0x000fe20007f5e0ff */
[----:B------:R-:W-:Y:S02]  /*0a70*/  IMAD.MOV.U32 R12, RZ, RZ, R8 ;  /* 0x000000ffff0c7224 */ /* 0x000fe400078e0008 */
[----:B------:R-:W-:Y:S01]  /*0a80*/  IMAD.MOV.U32 R13, RZ, RZ, R9 ;  /* 0x000000ffff0d7224 */ /* 0x000fe200078e0009 */
[----:B------:R-:W-:Y:S01]  /*0a90*/  IADD3.X R3, PT, PT, R25, UR4, RZ, P2, !PT ;  /* 0x0000000419037c10 */ /* 0x000fe200097fe4ff */
[C---:B------:R-:W-:Y:S02]  /*0aa0*/  IMAD R15, R5.reuse, R11, R2 ;  /* 0x0000000b050f7224 */ /* 0x040fe400078e0202 */
[----:B------:R-:W-:-:S04]  /*0ab0*/  IMAD.WIDE.U32 R16, R5, R10, R12 ;  /* 0x0000000a05107225 */ /* 0x000fc800078e000c */
[----:B------:R-:W-:Y:S02]  /*0ac0*/  VIADD R23, R5, 0x1 ;  /* 0x0000000105177836 */ /* 0x000fe40000000000 */
[----:B------:R-:W-:Y:S02]  /*0ad0*/  IMAD.IADD R15, R17, 0x1, R15 ;  /* 0x00000001110f7824 */ /* 0x000fe400078e020f */
[C---:B------:R-:W-:Y:S01]  /*0ae0*/  IMAD.WIDE.U32 R12, R23.reuse, R10, R12 ;  /* 0x0000000a170c7225 */ /* 0x040fe200078e000c */
[----:B0-----:R-:W-:Y:S02]  /*0af0*/  LEA R18, P2, R0, UR8, 0x3 ;  /* 0x0000000800127c11 */ /* 0x001fe4000f8418ff */
[----:B------:R-:W-:Y:S02]  /*0b00*/  LEA R14, P3, R16, UR10, 0x3 ;  /* 0x0000000a100e7c11 */ /* 0x000fe4000f8618ff */
[C---:B------:R-:W-:Y:S01]  /*0b10*/  IADD3 R4, P1, PT, R23.reuse, R6, RZ ;  /* 0x0000000617047210 */ /* 0x040fe20007f3e0ff */
[----:B------:R-:W-:Y:S01]  /*0b20*/  IMAD R23, R23, R11, R13 ;  /* 0x0000000b17177224 */ /* 0x000fe200078e020d */
[----:B------:R-:W-:-:S02]  /*0b30*/  LEA.HI.X R19, R0, UR9, R3, 0x3, P2 ;  /* 0x0000000900137c11 */ /* 0x000fc400090f1c03 */
[----:B------:R-:W-:Y:S01]  /*0b40*/  LEA.HI.X R15, R16, UR11, R15, 0x3, P3 ;  /* 0x0000000b100f7c11 */ /* 0x000fe200098f1c0f */
[----:B------:R-:W-:Y:S01]  /*0b50*/  IMAD.X R17, RZ, RZ, R25, P1 ;  /* 0x000000ffff117224 */ /* 0x000fe200008e0619 */
[----:B------:R-:W-:Y:S02]  /*0b60*/  LEA R2, P4, R4, UR8, 0x3 ;  /* 0x0000000804027c11 */ /* 0x000fe4000f8818ff */
[----:B------:R-:W-:Y:S01]  /*0b70*/  LEA R16, P1, R12, UR10, 0x3 ;  /* 0x0000000a0c107c11 */ /* 0x000fe2000f8218ff */
[----:B------:R-:W2:Y:S01]  /*0b80*/  LDG.E.64 R18, desc[UR6][R18.64] ;  /* 0x0000000612127981 */ /* 0x000ea2000c1e1b00 */
[----:B------:R-:W-:-:S03]  /*0b90*/  LEA.HI.X R3, R4, UR9, R17, 0x3, P4 ;  /* 0x0000000904037c11 */ /* 0x000fc6000a0f1c11 */
[----:B------:R-:W2:Y:S01]  /*0ba0*/  LDG.E.64 R14, desc[UR6][R14.64] ;  /* 0x000000060e0e7981 */ /* 0x000ea2000c1e1b00 */
[----:B------:R-:W-:-:S03]  /*0bb0*/  LEA.HI.X R17, R12, UR11, R23, 0x3, P1 ;  /* 0x0000000b0c117c11 */ /* 0x000fc600088f1c17 */
[----:B------:R-:W3:Y:S04]  /*0bc0*/  LDG.E.64 R2, desc[UR6][R2.64] ;  /* 0x0000000602027981 */ /* 0x000ee8000c1e1b00 */
[----:B------:R-:W3:Y:S01]  /*0bd0*/  LDG.E.64 R16, desc[UR6][R16.64] ;  /* 0x0000000610107981 */ /* 0x000ee2000c1e1b00 */
[----:B------:R-:W-:Y:S01]  /*0be0*/  VIADD R5, R5, 0x2 ;  /* 0x0000000205057836 */ /* 0x000fe20000000000 */
[----:B------:R-:W-:Y:S01]  /*0bf0*/  UMOV UR4, URZ ;  /* 0x000000ff00047c82 */ /* 0x000fe20008000000 */
[----:B--2---:R-:W-:-:S08]  /*0c00*/  DFMA R20, R18, R14, R20 ;  /* 0x0000000e1214722b */ /* 0x004fd00000000014 */
[----:B---3--:R-:W-:-:S11]  /*0c10*/  DFMA R20, R2, R16, R20 ;  /* 0x000000100214722b */ /* 0x008fd60000000014 */
.L_x_7:
[----:B------:R-:W-:Y:S05]  /*0c20*/  @P0 BRA `(.L_x_5) ;  /* 0x0000000000400947 */ /* 0x000fea0003800000 */
[----:B------:R-:W0:Y:S01]  /*0c30*/  LDCU.128 UR8, c[0x0][0x380] ;  /* 0x00007000ff0877ac */ /* 0x000e220008000c00 */
[----:B------:R-:W-:Y:S01]  /*0c40*/  IMAD.MOV.U32 R12, RZ, RZ, R8 ;  /* 0x000000ffff0c7224 */ /* 0x000fe200078e0008 */
[----:B------:R-:W-:Y:S01]  /*0c50*/  IADD3 R0, P0, PT, R5, R6, RZ ;  /* 0x0000000605007210 */ /* 0x000fe20007f1e0ff */
[----:B------:R-:W-:Y:S02]  /*0c60*/  IMAD.MOV.U32 R13, RZ, RZ, R9 ;  /* 0x000000ffff0d7224 */ /* 0x000fe400078e0009 */
[----:B------:R-:W-:Y:S01]  /*0c70*/  IMAD R2, R10, UR4, RZ ;  /* 0x000000040a027c24 */ /* 0x000fe2000f8e02ff */
[----:B------:R-:W-:Y:S01]  /*0c80*/  IADD3.X R3, PT, PT, R25, UR4, RZ, P0, !PT ;  /* 0x0000000419037c10 */ /* 0x000fe200087fe4ff */
[----:B------:R-:W-:-:S04]  /*0c90*/  IMAD.WIDE.U32 R12, R5, R10, R12 ;  /* 0x0000000a050c7225 */ /* 0x000fc800078e000c */
[----:B------:R-:W-:-:S04]  /*0ca0*/  IMAD R5, R5, R11, R2 ;  /* 0x0000000b05057224 */ /* 0x000fc800078e0202 */
[----:B------:R-:W-:Y:S01]  /*0cb0*/  IMAD.IADD R5, R13, 0x1, R5 ;  /* 0x000000010d057824 */ /* 0x000fe200078e0205 */
[----:B0-----:R-:W-:Y:S02]  /*0cc0*/  LEA R2, P1, R0, UR8, 0x3 ;  /* 0x0000000800027c11 */ /* 0x001fe4000f8218ff */
[----:B------:R-:W-:Y:S02]  /*0cd0*/  LEA R4, P0, R12, UR10, 0x3 ;  /* 0x0000000a0c047c11 */ /* 0x000fe4000f8018ff */
[----:B------:R-:W-:Y:S02]  /*0ce0*/  LEA.HI.X R3, R0, UR9, R3, 0x3, P1 ;  /* 0x0000000900037c11 */ /* 0x000fe400088f1c03 */
[----:B------:R-:W-:-:S04]  /*0cf0*/  LEA.HI.X R5, R12, UR11, R5, 0x3, P0 ;  /* 0x0000000b0c057c11 */ /* 0x000fc800080f1c05 */
[----:B------:R-:W2:Y:S04]  /*0d00*/  LDG.E.64 R2, desc[UR6][R2.64] ;  /* 0x0000000602027981 */ /* 0x000ea8000c1e1b00 */
[----:B------:R-:W2:Y:S02]  /*0d10*/  LDG.E.64 R4, desc[UR6][R4.64] ;  /* 0x0000000604047981 */ /* 0x000ea4000c1e1b00 */
[----:B--2---:R-:W-:-:S11]  /*0d20*/  DFMA R20, R2, R4, R20 ;  /* 0x000000040214722b */ /* 0x004fd60000000014 */
.L_x_5:
[----:B------:R-:W0:Y:S01]  /*0d30*/  LDCU.64 UR4, c[0x0][0x390] ;  /* 0x00007200ff0477ac */ /* 0x000e220008000a00 */
[----:B------:R-:W-:-:S05]  /*0d40*/  IADD3 R6, P0, PT, R8, R6, RZ ;  /* 0x0000000608067210 */ /* 0x000fca0007f1e0ff */
[----:B------:R-:W-:Y:S01]  /*0d50*/  IMAD.X R9, R9, 0x1, R25, P0 ;  /* 0x0000000109097824 */ /* 0x000fe200000e0619 */
[----:B0-----:R-:W-:-:S04]  /*0d60*/  LEA R2, P0, R6, UR4, 0x3 ;  /* 0x0000000406027c11 */ /* 0x001fc8000f8018ff */
[----:B------:R-:W-:-:S05]  /*0d70*/  LEA.HI.X R3, R6, UR5, R9, 0x3, P0 ;  /* 0x0000000506037c11 */ /* 0x000fca00080f1c09 */
[----:B------:R-:W-:Y:S01]  /*0d80*/  STG.E.64 desc[UR6][R2.64], R20 ;  /* 0x0000001402007986 */ /* 0x000fe2000c101b06 */
[----:B------:R-:W-:Y:S05]  /*0d90*/  EXIT ;  /* 0x000000000000794d */ /* 0x000fea0003800000 */
.L_x_8:
        /* <DEDUP_REMOVED lines=14> */
.L_x_10:


//--------------------- .nv.shared._Z12kernel_tiledPKdS0_Pdm --------------------------
	.section	.nv.shared._Z12kernel_tiledPKdS0_Pdm,"aw",@nobits
	.sectionflags	@""
	.align	8
.nv.shared._Z12kernel_tiledPKdS0_Pdm:
	.zero		17408


//--------------------- .nv.shared.reserved.0     --------------------------
	.section	.nv.shared.reserved.0,"aw",@nobits
	.weak		__nv_reservedSMEM_offset_0_alias
	.size		__nv_reservedSMEM_offset_0_alias, 0, 64
	.other		__nv_reservedSMEM_offset_0_alias,@"STO_CUDA_RESERVED_SHARED STV_DEFAULT"
__nv_reservedSMEM_offset_0_alias:
	.zero		0
	.zero		64


//--------------------- .nv.constant0._Z12kernel_tiledPKdS0_Pdm --------------------------
	.section	.nv.constant0._Z12kernel_tiledPKdS0_Pdm,"a",@progbits
	.sectionflags	@""
	.align	4
.nv.constant0._Z12kernel_tiledPKdS0_Pdm:
	.zero		928


//--------------------- .nv.constant0._Z12kernel_naivePKdS0_Pdm --------------------------
	.section	.nv.constant0._Z12kernel_naivePKdS0_Pdm,"a",@progbits
	.sectionflags	@""
	.align	4
.nv.constant0._Z12kernel_naivePKdS0_Pdm:
	.zero		928


//--------------------- SYMBOLS --------------------------

	.type		.nv.reservedSmem.offset0,@object
	.size		.nv.reservedSmem.offset0,0x4
	.type		.nv.reservedSmem.cap,@object
	.size		.nv.reservedSmem.cap,0x4
